//
// Generated by NVIDIA NVVM Compiler
//
// Compiler Build ID: CL-36424714
// Cuda compilation tools, release 13.0, V13.0.88
// Based on NVVM 20.0.0
//

.version 9.0
.target sm_100
.address_size 64

	// .globl	_Z4spinPiPdS_i

.visible .entry _Z4spinPiPdS_i(
	.param .u64 .ptr .align 1 _Z4spinPiPdS_i_param_0,
	.param .u64 .ptr .align 1 _Z4spinPiPdS_i_param_1,
	.param .u64 .ptr .align 1 _Z4spinPiPdS_i_param_2,
	.param .u32 _Z4spinPiPdS_i_param_3
)
{
	.reg .pred 	%p<6>;
	.reg .b32 	%r<94>;
	.reg .b64 	%rd<62>;
	.reg .b64 	%fd<73>;

	ld.param.u64 	%rd5, [_Z4spinPiPdS_i_param_0];
	ld.param.u64 	%rd4, [_Z4spinPiPdS_i_param_1];
	ld.param.u64 	%rd6, [_Z4spinPiPdS_i_param_2];
	ld.param.u32 	%r7, [_Z4spinPiPdS_i_param_3];
	cvta.to.global.u64 	%rd1, %rd6;
	cvta.to.global.u64 	%rd2, %rd5;
	mov.u32 	%r8, %ctaid.x;
	mov.u32 	%r1, %ntid.x;
	div.u32 	%r9, %r7, %r1;
	div.u32 	%r10, %r8, %r9;
	mul.lo.s32 	%r11, %r10, %r9;
	sub.s32 	%r12, %r8, %r11;
	mov.u32 	%r13, %tid.x;
	mad.lo.s32 	%r14, %r10, %r7, %r12;
	mad.lo.s32 	%r93, %r14, %r1, %r13;
	mul.lo.s32 	%r15, %r7, %r7;
	setp.ge.s32 	%p1, %r93, %r15;
	@%p1 bra 	$L__BB0_9;
	mad.lo.s32 	%r3, %r7, %r1, %r93;
	setp.ge.u32 	%p2, %r93, %r3;
	@%p2 bra 	$L__BB0_9;
	cvta.to.global.u64 	%rd3, %rd4;
	add.s32 	%r4, %r7, -2;
$L__BB0_3:
	ld.global.f64 	%fd2, [%rd3];
	div.s32 	%r16, %r93, %r7;
	add.s32 	%r17, %r4, %r16;
	rem.s32 	%r18, %r17, %r7;
	mul.lo.s32 	%r19, %r18, %r7;
	add.s32 	%r20, %r4, %r93;
	rem.s32 	%r21, %r20, %r7;
	add.s32 	%r22, %r19, %r21;
	mul.wide.s32 	%rd7, %r22, 4;
	add.s64 	%rd8, %rd2, %rd7;
	ld.global.u32 	%r23, [%rd8];
	cvt.rn.f64.s32 	%fd3, %r23;
	fma.rn.f64 	%fd4, %fd2, %fd3, 0d0000000000000000;
	ld.global.f64 	%fd5, [%rd3+8];
	add.s32 	%r24, %r20, 1;
	rem.s32 	%r25, %r24, %r7;
	add.s32 	%r26, %r25, %r19;
	mul.wide.s32 	%rd9, %r26, 4;
	add.s64 	%rd10, %rd2, %rd9;
	ld.global.u32 	%r27, [%rd10];
	cvt.rn.f64.s32 	%fd6, %r27;
	fma.rn.f64 	%fd7, %fd5, %fd6, %fd4;
	ld.global.f64 	%fd8, [%rd3+16];
	mul.lo.s32 	%r28, %r16, %r7;
	sub.s32 	%r29, %r93, %r28;
	add.s32 	%r30, %r29, %r19;
	mul.wide.s32 	%rd11, %r30, 4;
	add.s64 	%rd12, %rd2, %rd11;
	ld.global.u32 	%r31, [%rd12];
	cvt.rn.f64.s32 	%fd9, %r31;
	fma.rn.f64 	%fd10, %fd8, %fd9, %fd7;
	ld.global.f64 	%fd11, [%rd3+24];
	add.s32 	%r32, %r20, 3;
	rem.s32 	%r33, %r32, %r7;
	add.s32 	%r34, %r33, %r19;
	mul.wide.s32 	%rd13, %r34, 4;
	add.s64 	%rd14, %rd2, %rd13;
	ld.global.u32 	%r35, [%rd14];
	cvt.rn.f64.s32 	%fd12, %r35;
	fma.rn.f64 	%fd13, %fd11, %fd12, %fd10;
	ld.global.f64 	%fd14, [%rd3+32];
	add.s32 	%r36, %r20, 4;
	rem.s32 	%r37, %r36, %r7;
	add.s32 	%r38, %r37, %r19;
	mul.wide.s32 	%rd15, %r38, 4;
	add.s64 	%rd16, %rd2, %rd15;
	ld.global.u32 	%r39, [%rd16];
	cvt.rn.f64.s32 	%fd15, %r39;
	fma.rn.f64 	%fd16, %fd14, %fd15, %fd13;
	ld.global.f64 	%fd17, [%rd3+40];
	add.s32 	%r40, %r17, 1;
	rem.s32 	%r41, %r40, %r7;
	mul.lo.s32 	%r42, %r41, %r7;
	add.s32 	%r43, %r42, %r21;
	mul.wide.s32 	%rd17, %r43, 4;
	add.s64 	%rd18, %rd2, %rd17;
	ld.global.u32 	%r44, [%rd18];
	cvt.rn.f64.s32 	%fd18, %r44;
	fma.rn.f64 	%fd19, %fd17, %fd18, %fd16;
	ld.global.f64 	%fd20, [%rd3+48];
	add.s32 	%r45, %r42, %r25;
	mul.wide.s32 	%rd19, %r45, 4;
	add.s64 	%rd20, %rd2, %rd19;
	ld.global.u32 	%r46, [%rd20];
	cvt.rn.f64.s32 	%fd21, %r46;
	fma.rn.f64 	%fd22, %fd20, %fd21, %fd19;
	ld.global.f64 	%fd23, [%rd3+56];
	add.s32 	%r47, %r42, %r29;
	mul.wide.s32 	%rd21, %r47, 4;
	add.s64 	%rd22, %rd2, %rd21;
	ld.global.u32 	%r48, [%rd22];
	cvt.rn.f64.s32 	%fd24, %r48;
	fma.rn.f64 	%fd25, %fd23, %fd24, %fd22;
	ld.global.f64 	%fd26, [%rd3+64];
	add.s32 	%r49, %r42, %r33;
	mul.wide.s32 	%rd23, %r49, 4;
	add.s64 	%rd24, %rd2, %rd23;
	ld.global.u32 	%r50, [%rd24];
	cvt.rn.f64.s32 	%fd27, %r50;
	fma.rn.f64 	%fd28, %fd26, %fd27, %fd25;
	ld.global.f64 	%fd29, [%rd3+72];
	add.s32 	%r51, %r42, %r37;
	mul.wide.s32 	%rd25, %r51, 4;
	add.s64 	%rd26, %rd2, %rd25;
	ld.global.u32 	%r52, [%rd26];
	cvt.rn.f64.s32 	%fd30, %r52;
	fma.rn.f64 	%fd31, %fd29, %fd30, %fd28;
	ld.global.f64 	%fd32, [%rd3+80];
	add.s32 	%r53, %r7, %r16;
	rem.s32 	%r54, %r53, %r7;
	mul.lo.s32 	%r55, %r54, %r7;
	add.s32 	%r56, %r55, %r21;
	mul.wide.s32 	%rd27, %r56, 4;
	add.s64 	%rd28, %rd2, %rd27;
	ld.global.u32 	%r57, [%rd28];
	cvt.rn.f64.s32 	%fd33, %r57;
	fma.rn.f64 	%fd34, %fd32, %fd33, %fd31;
	ld.global.f64 	%fd35, [%rd3+88];
	add.s32 	%r58, %r55, %r25;
	mul.wide.s32 	%rd29, %r58, 4;
	add.s64 	%rd30, %rd2, %rd29;
	ld.global.u32 	%r59, [%rd30];
	cvt.rn.f64.s32 	%fd36, %r59;
	fma.rn.f64 	%fd37, %fd35, %fd36, %fd34;
	ld.global.f64 	%fd38, [%rd3+104];
	add.s32 	%r60, %r55, %r33;
	mul.wide.s32 	%rd31, %r60, 4;
	add.s64 	%rd32, %rd2, %rd31;
	ld.global.u32 	%r61, [%rd32];
	cvt.rn.f64.s32 	%fd39, %r61;
	fma.rn.f64 	%fd40, %fd38, %fd39, %fd37;
	ld.global.f64 	%fd41, [%rd3+112];
	add.s32 	%r62, %r55, %r37;
	mul.wide.s32 	%rd33, %r62, 4;
	add.s64 	%rd34, %rd2, %rd33;
	ld.global.u32 	%r63, [%rd34];
	cvt.rn.f64.s32 	%fd42, %r63;
	fma.rn.f64 	%fd43, %fd41, %fd42, %fd40;
	ld.global.f64 	%fd44, [%rd3+120];
	add.s32 	%r64, %r17, 3;
	rem.s32 	%r65, %r64, %r7;
	mul.lo.s32 	%r66, %r65, %r7;
	add.s32 	%r67, %r66, %r21;
	mul.wide.s32 	%rd35, %r67, 4;
	add.s64 	%rd36, %rd2, %rd35;
	ld.global.u32 	%r68, [%rd36];
	cvt.rn.f64.s32 	%fd45, %r68;
	fma.rn.f64 	%fd46, %fd44, %fd45, %fd43;
	ld.global.f64 	%fd47, [%rd3+128];
	add.s32 	%r69, %r66, %r25;
	mul.wide.s32 	%rd37, %r69, 4;
	add.s64 	%rd38, %rd2, %rd37;
	ld.global.u32 	%r70, [%rd38];
	cvt.rn.f64.s32 	%fd48, %r70;
	fma.rn.f64 	%fd49, %fd47, %fd48, %fd46;
	ld.global.f64 	%fd50, [%rd3+136];
	add.s32 	%r71, %r66, %r29;
	mul.wide.s32 	%rd39, %r71, 4;
	add.s64 	%rd40, %rd2, %rd39;
	ld.global.u32 	%r72, [%rd40];
	cvt.rn.f64.s32 	%fd51, %r72;
	fma.rn.f64 	%fd52, %fd50, %fd51, %fd49;
	ld.global.f64 	%fd53, [%rd3+144];
	add.s32 	%r73, %r66, %r33;
	mul.wide.s32 	%rd41, %r73, 4;
	add.s64 	%rd42, %rd2, %rd41;
	ld.global.u32 	%r74, [%rd42];
	cvt.rn.f64.s32 	%fd54, %r74;
	fma.rn.f64 	%fd55, %fd53, %fd54, %fd52;
	ld.global.f64 	%fd56, [%rd3+152];
	add.s32 	%r75, %r66, %r37;
	mul.wide.s32 	%rd43, %r75, 4;
	add.s64 	%rd44, %rd2, %rd43;
	ld.global.u32 	%r76, [%rd44];
	cvt.rn.f64.s32 	%fd57, %r76;
	fma.rn.f64 	%fd58, %fd56, %fd57, %fd55;
	ld.global.f64 	%fd59, [%rd3+160];
	add.s32 	%r77, %r17, 4;
	rem.s32 	%r78, %r77, %r7;
	mul.lo.s32 	%r79, %r78, %r7;
	add.s32 	%r80, %r79, %r21;
	mul.wide.s32 	%rd45, %r80, 4;
	add.s64 	%rd46, %rd2, %rd45;
	ld.global.u32 	%r81, [%rd46];
	cvt.rn.f64.s32 	%fd60, %r81;
	fma.rn.f64 	%fd61, %fd59, %fd60, %fd58;
	ld.global.f64 	%fd62, [%rd3+168];
	add.s32 	%r82, %r79, %r25;
	mul.wide.s32 	%rd47, %r82, 4;
	add.s64 	%rd48, %rd2, %rd47;
	ld.global.u32 	%r83, [%rd48];
	cvt.rn.f64.s32 	%fd63, %r83;
	fma.rn.f64 	%fd64, %fd62, %fd63, %fd61;
	ld.global.f64 	%fd65, [%rd3+176];
	add.s32 	%r84, %r79, %r29;
	mul.wide.s32 	%rd49, %r84, 4;
	add.s64 	%rd50, %rd2, %rd49;
	ld.global.u32 	%r85, [%rd50];
	cvt.rn.f64.s32 	%fd66, %r85;
	fma.rn.f64 	%fd67, %fd65, %fd66, %fd64;
	ld.global.f64 	%fd68, [%rd3+184];
	add.s32 	%r86, %r79, %r33;
	mul.wide.s32 	%rd51, %r86, 4;
	add.s64 	%rd52, %rd2, %rd51;
	ld.global.u32 	%r87, [%rd52];
	cvt.rn.f64.s32 	%fd69, %r87;
	fma.rn.f64 	%fd70, %fd68, %fd69, %fd67;
	ld.global.f64 	%fd71, [%rd3+192];
	add.s32 	%r88, %r79, %r37;
	mul.wide.s32 	%rd53, %r88, 4;
	add.s64 	%rd54, %rd2, %rd53;
	ld.global.u32 	%r89, [%rd54];
	cvt.rn.f64.s32 	%fd72, %r89;
	fma.rn.f64 	%fd1, %fd71, %fd72, %fd70;
	setp.leu.f64 	%p3, %fd1, 0d3F1A36E2EB1C432D;
	@%p3 bra 	$L__BB0_5;
	mul.wide.s32 	%rd60, %r93, 4;
	add.s64 	%rd61, %rd1, %rd60;
	mov.b32 	%r92, 1;
	st.global.u32 	[%rd61], %r92;
	bra.uni 	$L__BB0_8;
$L__BB0_5:
	setp.geu.f64 	%p4, %fd1, 0dBF1A36E2EB1C432D;
	@%p4 bra 	$L__BB0_7;
	mul.wide.s32 	%rd58, %r93, 4;
	add.s64 	%rd59, %rd1, %rd58;
	mov.b32 	%r91, -1;
	st.global.u32 	[%rd59], %r91;
	bra.uni 	$L__BB0_8;
$L__BB0_7:
	mul.wide.s32 	%rd55, %r93, 4;
	add.s64 	%rd56, %rd2, %rd55;
	ld.global.u32 	%r90, [%rd56];
	add.s64 	%rd57, %rd1, %rd55;
	st.global.u32 	[%rd57], %r90;
$L__BB0_8:
	add.s32 	%r93, %r7, %r93;
	setp.lt.u32 	%p5, %r93, %r3;
	@%p5 bra 	$L__BB0_3;
$L__BB0_9:
	ret;

}


// ===== COMPILED SASS (sm_100) =====

	.target	sm_100

	.elftype	@"ET_EXEC"


//--------------------- .note.nv.tkinfo           --------------------------
	.section	.note.nv.tkinfo,"",@"SHT_NOTE"
	.sectionflags	@"SHF_NOTE_NV_TKINFO"
	.tkinfo
        /*0018*/ 	.word	0x00000002
        /*0030*/ 	.string	""
        /*0030*/ 	.string	"ptxas"
        /*0030*/ 	.string	"Cuda compilation tools, release 13.0, V13.0.88"
        /*0030*/ 	.string	"Build cuda_13.0.r13.0/compiler.36424714_0"
        /*0030*/ 	.string	"-arch sm_100 -m 64 "



//--------------------- .note.nv.cuinfo           --------------------------
	.section	.note.nv.cuinfo,"",@"SHT_NOTE"
	.sectionflags	@"SHF_NOTE_NV_CUINFO"
        /*0018*/ 	.short	0x0002
        /*001a*/ 	.short	0x0064
        /*001c*/ 	.short	0x0082
	.zero		2


//--------------------- .nv.info                  --------------------------
	.section	.nv.info,"",@"SHT_CUDA_INFO"
	.align	4


	//----- nvinfo : EIATTR_REGCOUNT
	.align		4
        /*0000*/ 	.byte	0x04, 0x2f
        /*0002*/ 	.short	(.L_1 - .L_0)
	.align		4
.L_0:
        /*0004*/ 	.word	index@(_Z4spinPiPdS_i)
        /*0008*/ 	.word	0x00000020


	//----- nvinfo : EIATTR_FRAME_SIZE
	.align		4
.L_1:
        /*000c*/ 	.byte	0x04, 0x11
        /*000e*/ 	.short	(.L_3 - .L_2)
	.align		4
.L_2:
        /*0010*/ 	.word	index@(_Z4spinPiPdS_i)
        /*0014*/ 	.word	0x00000000


	//----- nvinfo : EIATTR_MIN_STACK_SIZE
	.align		4
.L_3:
        /*0018*/ 	.byte	0x04, 0x12
        /*001a*/ 	.short	(.L_5 - .L_4)
	.align		4
.L_4:
        /*001c*/ 	.word	index@(_Z4spinPiPdS_i)
        /*0020*/ 	.word	0x00000000
.L_5:


//--------------------- .nv.compat                --------------------------
	.section	.nv.compat,"",@"SHT_CUDA_COMPAT_INFO"
	.align	4
        /*0000*/ 	.byte	0x02, 0x09, 0x00, 0x00, 0x02, 0x02, 0x01, 0x00, 0x02, 0x05, 0x05, 0x00, 0x03, 0x07, 0x01, 0x01
        /*0010*/ 	.byte	0x02, 0x03, 0x00, 0x00, 0x02, 0x06, 0x01, 0x00, 0x04, 0x0b, 0x08, 0x00, 0x01, 0x00, 0x00, 0x00
        /*0020*/ 	.byte	0x00, 0x00, 0x00, 0x00


//--------------------- .nv.info._Z4spinPiPdS_i   --------------------------
	.section	.nv.info._Z4spinPiPdS_i,"",@"SHT_CUDA_INFO"
	.sectionflags	@""
	.align	4


	//----- nvinfo : EIATTR_CUDA_API_VERSION
	.align		4
        /*0000*/ 	.byte	0x04, 0x37
        /*0002*/ 	.short	(.L_7 - .L_6)
.L_6:
        /*0004*/ 	.word	0x00000082


	//----- nvinfo : EIATTR_KPARAM_INFO
	.align		4
.L_7:
        /*0008*/ 	.byte	0x04, 0x17
        /*000a*/ 	.short	(.L_9 - .L_8)
.L_8:
        /*000c*/ 	.word	0x00000000
        /*0010*/ 	.short	0x0003
        /*0012*/ 	.short	0x0018
        /*0014*/ 	.byte	0x00, 0xf0, 0x11, 0x00


	//----- nvinfo : EIATTR_KPARAM_INFO
	.align		4
.L_9:
        /*0018*/ 	.byte	0x04, 0x17
        /*001a*/ 	.short	(.L_11 - .L_10)
.L_10:
        /*001c*/ 	.word	0x00000000
        /*0020*/ 	.short	0x0002
        /*0022*/ 	.short	0x0010
        /*0024*/ 	.byte	0x00, 0xf5, 0x21, 0x00


	//----- nvinfo : EIATTR_KPARAM_INFO
	.align		4
.L_11:
        /*0028*/ 	.byte	0x04, 0x17
        /*002a*/ 	.short	(.L_13 - .L_12)
.L_12:
        /*002c*/ 	.word	0x00000000
        /*0030*/ 	.short	0x0001
        /*0032*/ 	.short	0x0008
        /*0034*/ 	.byte	0x00, 0xf5, 0x21, 0x00


	//----- nvinfo : EIATTR_KPARAM_INFO
	.align		4
.L_13:
        /*0038*/ 	.byte	0x04, 0x17
        /*003a*/ 	.short	(.L_15 - .L_14)
.L_14:
        /*003c*/ 	.word	0x00000000
        /*0040*/ 	.short	0x0000
        /*0042*/ 	.short	0x0000
        /*0044*/ 	.byte	0x00, 0xf5, 0x21, 0x00


	//----- nvinfo : EIATTR_SPARSE_MMA_MASK
	.align		4
.L_15:
        /*0048*/ 	.byte	0x03, 0x50
        /*004a*/ 	.short	0x0000


	//----- nvinfo : EIATTR_MAXREG_COUNT
	.align		4
        /*004c*/ 	.byte	0x03, 0x1b
        /*004e*/ 	.short	0x00ff


	//----- nvinfo : EIATTR_MERCURY_ISA_VERSION
	.align		4
        /*0050*/ 	.byte	0x03, 0x5f
        /*0052*/ 	.short	0x0101


	//----- nvinfo : EIATTR_VRC_CTA_INIT_COUNT
	.align		4
        /*0054*/ 	.byte	0x02, 0x4a
	.zero		1
	.zero		1


	//----- nvinfo : EIATTR_EXIT_INSTR_OFFSETS
	.align		4
        /*0058*/ 	.byte	0x04, 0x1c
        /*005a*/ 	.short	(.L_17 - .L_16)


	//   ....[0]....
.L_16:
        /*005c*/ 	.word	0x000002f0


	//   ....[1]....
        /*0060*/ 	.word	0x00000320


	//   ....[2]....
        /*0064*/ 	.word	0x00001740


	//----- nvinfo : EIATTR_CRS_STACK_SIZE
	.align		4
.L_17:
        /*0068*/ 	.byte	0x04, 0x1e
        /*006a*/ 	.short	(.L_19 - .L_18)
.L_18:
        /*006c*/ 	.word	0x00000000


	//----- nvinfo : EIATTR_CBANK_PARAM_SIZE
	.align		4
.L_19:
        /*0070*/ 	.byte	0x03, 0x19
        /*0072*/ 	.short	0x001c


	//----- nvinfo : EIATTR_PARAM_CBANK
	.align		4
        /*0074*/ 	.byte	0x04, 0x0a
        /*0076*/ 	.short	(.L_21 - .L_20)
	.align		4
.L_20:
        /*0078*/ 	.word	index@(.nv.constant0._Z4spinPiPdS_i)
        /*007c*/ 	.short	0x0380
        /*007e*/ 	.short	0x001c


	//----- nvinfo : EIATTR_SW_WAR
	.align		4
.L_21:
        /*0080*/ 	.byte	0x04, 0x36
        /*0082*/ 	.short	(.L_23 - .L_22)
.L_22:
        /*0084*/ 	.word	0x00000008
.L_23:


//--------------------- .nv.callgraph             --------------------------
	.section	.nv.callgraph,"",@"SHT_CUDA_CALLGRAPH"
	.align	4
	.sectionentsize	8
	.align		4
        /*0000*/ 	.word	0x00000000
	.align		4
        /*0004*/ 	.word	0xffffffff
	.align		4
        /*0008*/ 	.word	0x00000000
	.align		4
        /*000c*/ 	.word	0xfffffffe
	.align		4
        /*0010*/ 	.word	0x00000000
	.align		4
        /*0014*/ 	.word	0xfffffffd
	.align		4
        /*0018*/ 	.word	0x00000000
	.align		4
        /*001c*/ 	.word	0xfffffffc


//--------------------- .text._Z4spinPiPdS_i      --------------------------
	.section	.text._Z4spinPiPdS_i,"ax",@progbits
	.align	128
        .global         _Z4spinPiPdS_i
        .type           _Z4spinPiPdS_i,@function
        .size           _Z4spinPiPdS_i,(.L_x_4 - _Z4spinPiPdS_i)
        .other          _Z4spinPiPdS_i,@"STO_CUDA_ENTRY STV_DEFAULT"
_Z4spinPiPdS_i:
.text._Z4spinPiPdS_i:
[----:B------:R-:W-:Y:S01]  /*0000*/  LDC R1, c[0x0][0x37c] ;  /* 0x0000df00ff017b82 */ /* 0x000fe20000000800 */
[----:B------:R-:W0:Y:S07]  /*0010*/  LDCU UR5, c[0x0][0x360] ;  /* 0x00006c00ff0577ac */ /* 0x000e2e0008000800 */
[----:B------:R-:W1:Y:S08]  /*0020*/  LDC R5, c[0x0][0x398] ;  /* 0x0000e600ff057b82 */ /* 0x000e700000000800 */
[----:B------:R-:W2:Y:S01]  /*0030*/  S2UR UR4, SR_CTAID.X ;  /* 0x00000000000479c3 */ /* 0x000ea20000002500 */
[----:B0-----:R-:W0:Y:S01]  /*0040*/  I2F.U32.RP R0, UR5 ;  /* 0x0000000500007d06 */ /* 0x001e220008209000 */
[----:B------:R-:W-:-:S07]  /*0050*/  ISETP.NE.U32.AND P2, PT, RZ, UR5, PT ;  /* 0x00000005ff007c0c */ /* 0x000fce000bf45070 */
[----:B0-----:R-:W0:Y:S02]  /*0060*/  MUFU.RCP R0, R0 ;  /* 0x0000000000007308 */ /* 0x001e240000001000 */
[----:B0-----:R-:W-:-:S06]  /*0070*/  IADD3 R2, PT, PT, R0, 0xffffffe, RZ ;  /* 0x0ffffffe00027810 */ /* 0x001fcc0007ffe0ff */
[----:B------:R0:W3:Y:S02]  /*0080*/  F2I.FTZ.U32.TRUNC.NTZ R3, R2 ;  /* 0x0000000200037305 */ /* 0x0000e4000021f000 */
[----:B0-----:R-:W-:Y:S02]  /*0090*/  HFMA2 R2, -RZ, RZ, 0, 0 ;  /* 0x00000000ff027431 */ /* 0x001fe400000001ff */
[----:B---3--:R-:W-:-:S04]  /*00a0*/  IMAD.MOV R7, RZ, RZ, -R3 ;  /* 0x000000ffff077224 */ /* 0x008fc800078e0a03 */
[----:B------:R-:W-:-:S04]  /*00b0*/  IMAD R7, R7, UR5, RZ ;  /* 0x0000000507077c24 */ /* 0x000fc8000f8e02ff */
[----:B------:R-:W-:-:S06]  /*00c0*/  IMAD.HI.U32 R4, R3, R7, R2 ;  /* 0x0000000703047227 */ /* 0x000fcc00078e0002 */
[----:B-1----:R-:W-:-:S04]  /*00d0*/  IMAD.HI.U32 R7, R4, R5, RZ ;  /* 0x0000000504077227 */ /* 0x002fc800078e00ff */
[----:B------:R-:W-:-:S04]  /*00e0*/  IMAD.MOV R4, RZ, RZ, -R7 ;  /* 0x000000ffff047224 */ /* 0x000fc800078e0a07 */
[----:B------:R-:W-:-:S05]  /*00f0*/  IMAD R0, R4, UR5, R5 ;  /* 0x0000000504007c24 */ /* 0x000fca000f8e0205 */
[----:B------:R-:W-:-:S13]  /*0100*/  ISETP.GE.U32.AND P0, PT, R0, UR5, PT ;  /* 0x0000000500007c0c */ /* 0x000fda000bf06070 */
[----:B------:R-:W-:Y:S01]  /*0110*/  @P0 IADD3 R0, PT, PT, R0, -UR5, RZ ;  /* 0x8000000500000c10 */ /* 0x000fe2000fffe0ff */
[----:B------:R-:W-:-:S03]  /*0120*/  @P0 VIADD R7, R7, 0x1 ;  /* 0x0000000107070836 */ /* 0x000fc60000000000 */
[----:B------:R-:W-:-:S13]  /*0130*/  ISETP.GE.U32.AND P1, PT, R0, UR5, PT ;  /* 0x0000000500007c0c */ /* 0x000fda000bf26070 */
[----:B------:R-:W-:Y:S02]  /*0140*/  @P1 IADD3 R7, PT, PT, R7, 0x1, RZ ;  /* 0x0000000107071810 */ /* 0x000fe40007ffe0ff */
[----:B------:R-:W-:-:S04]  /*0150*/  @!P2 LOP3.LUT R7, RZ, UR5, RZ, 0x33, !PT ;  /* 0x00000005ff07ac12 */ /* 0x000fc8000f8e33ff */
[----:B------:R-:W0:Y:S01]  /*0160*/  I2F.U32.RP R0, R7 ;  /* 0x0000000700007306 */ /* 0x000e220000209000 */
[----:B------:R-:W-:-:S07]  /*0170*/  ISETP.NE.U32.AND P2, PT, R7, RZ, PT ;  /* 0x000000ff0700720c */ /* 0x000fce0003f45070 */
[----:B0-----:R-:W0:Y:S02]  /*0180*/  MUFU.RCP R0, R0 ;  /* 0x0000000000007308 */ /* 0x001e240000001000 */
[----:B0-----:R-:W-:Y:S02]  /*0190*/  VIADD R2, R0, 0xffffffe ;  /* 0x0ffffffe00027836 */ /* 0x001fe40000000000 */
[----:B------:R-:W0:Y:S04]  /*01a0*/  S2R R0, SR_TID.X ;  /* 0x0000000000007919 */ /* 0x000e280000002100 */
[----:B------:R1:W3:Y:S02]  /*01b0*/  F2I.FTZ.U32.TRUNC.NTZ R3, R2 ;  /* 0x0000000200037305 */ /* 0x0002e4000021f000 */
[----:B-1----:R-:W-:Y:S01]  /*01c0*/  MOV R2, RZ ;  /* 0x000000ff00027202 */ /* 0x002fe20000000f00 */
[----:B---3--:R-:W-:-:S05]  /*01d0*/  IMAD R4, R7, R3, RZ ;  /* 0x0000000307047224 */ /* 0x008fca00078e02ff */
[----:B------:R-:W-:-:S05]  /*01e0*/  IADD3 R9, PT, PT, -R4, RZ, RZ ;  /* 0x000000ff04097210 */ /* 0x000fca0007ffe1ff */
[----:B------:R-:W-:-:S06]  /*01f0*/  IMAD.HI.U32 R3, R3, R9, R2 ;  /* 0x0000000903037227 */ /* 0x000fcc00078e0002 */
[----:B--2---:R-:W-:-:S04]  /*0200*/  IMAD.HI.U32 R4, R3, UR4, RZ ;  /* 0x0000000403047c27 */ /* 0x004fc8000f8e00ff */
[----:B------:R-:W-:Y:S02]  /*0210*/  IMAD.MOV R6, RZ, RZ, -R4 ;  /* 0x000000ffff067224 */ /* 0x000fe400078e0a04 */
[----:B------:R-:W-:Y:S02]  /*0220*/  IMAD R3, R5, R5, RZ ;  /* 0x0000000505037224 */ /* 0x000fe400078e02ff */
[----:B------:R-:W-:-:S05]  /*0230*/  IMAD R6, R7, R6, UR4 ;  /* 0x0000000407067e24 */ /* 0x000fca000f8e0206 */
[----:B------:R-:W-:-:S13]  /*0240*/  ISETP.GE.U32.AND P0, PT, R6, R7, PT ;  /* 0x000000070600720c */ /* 0x000fda0003f06070 */
[----:B------:R-:W-:Y:S02]  /*0250*/  @P0 IADD3 R6, PT, PT, -R7, R6, RZ ;  /* 0x0000000607060210 */ /* 0x000fe40007ffe1ff */
[----:B------:R-:W-:Y:S02]  /*0260*/  @P0 IADD3 R4, PT, PT, R4, 0x1, RZ ;  /* 0x0000000104040810 */ /* 0x000fe40007ffe0ff */
[----:B------:R-:W-:-:S13]  /*0270*/  ISETP.GE.U32.AND P1, PT, R6, R7, PT ;  /* 0x000000070600720c */ /* 0x000fda0003f26070 */
[----:B------:R-:W-:Y:S01]  /*0280*/  @P1 VIADD R4, R4, 0x1 ;  /* 0x0000000104041836 */ /* 0x000fe20000000000 */
[----:B------:R-:W-:-:S04]  /*0290*/  @!P2 LOP3.LUT R4, RZ, R7, RZ, 0x33, !PT ;  /* 0x00000007ff04a212 */ /* 0x000fc800078e33ff */
[----:B------:R-:W-:-:S05]  /*02a0*/  IADD3 R2, PT, PT, -R4, RZ, RZ ;  /* 0x000000ff04027210 */ /* 0x000fca0007ffe1ff */
[----:B------:R-:W-:-:S04]  /*02b0*/  IMAD R7, R7, R2, UR4 ;  /* 0x0000000407077e24 */ /* 0x000fc8000f8e0202 */
[----:B------:R-:W-:-:S04]  /*02c0*/  IMAD R7, R4, R5, R7 ;  /* 0x0000000504077224 */ /* 0x000fc800078e0207 */
[----:B0-----:R-:W-:-:S05]  /*02d0*/  IMAD R0, R7, UR5, R0 ;  /* 0x0000000507007c24 */ /* 0x001fca000f8e0200 */
[----:B------:R-:W-:-:S13]  /*02e0*/  ISETP.GE.AND P0, PT, R0, R3, PT ;  /* 0x000000030000720c */ /* 0x000fda0003f06270 */
[----:B------:R-:W-:Y:S05]  /*02f0*/  @P0 EXIT ;  /* 0x000000000000094d */ /* 0x000fea0003800000 */
[----:B------:R-:W-:-:S05]  /*0300*/  IMAD R2, R5, UR5, R0 ;  /* 0x0000000505027c24 */ /* 0x000fca000f8e0200 */
[----:B------:R-:W-:-:S13]  /*0310*/  ISETP.GE.U32.AND P0, PT, R0, R2, PT ;  /* 0x000000020000720c */ /* 0x000fda0003f06070 */
[----:B------:R-:W-:Y:S05]  /*0320*/  @P0 EXIT ;  /* 0x000000000000094d */ /* 0x000fea0003800000 */
[----:B------:R-:W-:Y:S01]  /*0330*/  IABS R3, R5 ;  /* 0x0000000500037213 */ /* 0x000fe20000000000 */
[----:B------:R-:W0:Y:S01]  /*0340*/  LDC.64 R10, c[0x0][0x388] ;  /* 0x0000e200ff0a7b82 */ /* 0x000e220000000a00 */
[----:B------:R-:W-:Y:S01]  /*0350*/  IADD3 R5, PT, PT, R5, -0x2, RZ ;  /* 0xfffffffe05057810 */ /* 0x000fe20007ffe0ff */
[----:B------:R-:W1:Y:S01]  /*0360*/  LDCU.64 UR4, c[0x0][0x358] ;  /* 0x00006b00ff0477ac */ /* 0x000e620008000a00 */
[----:B------:R-:W2:Y:S08]  /*0370*/  I2F.RP R8, R3 ;  /* 0x0000000300087306 */ /* 0x000eb00000209400 */
[----:B--2---:R-:W2:Y:S02]  /*0380*/  MUFU.RCP R8, R8 ;  /* 0x0000000800087308 */ /* 0x004ea40000001000 */
[----:B--2---:R-:W-:-:S06]  /*0390*/  IADD3 R6, PT, PT, R8, 0xffffffe, RZ ;  /* 0x0ffffffe08067810 */ /* 0x004fcc0007ffe0ff */
[----:B------:R2:W3:Y:S02]  /*03a0*/  F2I.FTZ.U32.TRUNC.NTZ R7, R6 ;  /* 0x0000000600077305 */ /* 0x0004e4000021f000 */
[----:B--2---:R-:W-:Y:S02]  /*03b0*/  HFMA2 R6, -RZ, RZ, 0, 0 ;  /* 0x00000000ff067431 */ /* 0x004fe400000001ff */
[----:B---3--:R-:W-:-:S04]  /*03c0*/  IMAD.MOV R4, RZ, RZ, -R7 ;  /* 0x000000ffff047224 */ /* 0x008fc800078e0a07 */
[----:B------:R-:W-:-:S04]  /*03d0*/  IMAD R9, R4, R3, RZ ;  /* 0x0000000304097224 */ /* 0x000fc800078e02ff */
[----:B01----:R-:W-:-:S07]  /*03e0*/  IMAD.HI.U32 R4, R7, R9, R6 ;  /* 0x0000000907047227 */ /* 0x003fce00078e0006 */
.L_x_2:
[----:B0-----:R-:W0:Y:S01]  /*03f0*/  LDC R6, c[0x0][0x398] ;  /* 0x0000e600ff067b82 */ /* 0x001e220000000800 */
[-C--:B-12---:R-:W-:Y:S01]  /*0400*/  IABS R8, R0.reuse ;  /* 0x0000000000087213 */ /* 0x086fe20000000000 */
[----:B------:R-:W2:Y:S01]  /*0410*/  LDG.E.64 R20, desc[UR4][R10.64] ;  /* 0x000000040a147981 */ /* 0x000ea2000c1e1b00 */
[----:B------:R-:W-:-:S03]  /*0420*/  IADD3 R19, PT, PT, R5, R0, RZ ;  /* 0x0000000005137210 */ /* 0x000fc60007ffe0ff */
[----:B------:R-:W-:Y:S01]  /*0430*/  IMAD.HI.U32 R4, R4, R8, RZ ;  /* 0x0000000804047227 */ /* 0x000fe200078e00ff */
[----:B------:R-:W-:Y:S02]  /*0440*/  IABS R14, R19 ;  /* 0x00000013000e7213 */ /* 0x000fe40000000000 */
[----:B------:R-:W-:Y:S01]  /*0450*/  ISETP.GE.AND P4, PT, R19, RZ, PT ;  /* 0x000000ff1300720c */ /* 0x000fe20003f86270 */
[----:B------:R-:W-:Y:S01]  /*0460*/  IMAD.MOV R7, RZ, RZ, -R4 ;  /* 0x000000ffff077224 */ /* 0x000fe200078e0a04 */
[-C--:B0-----:R-:W-:Y:S02]  /*0470*/  IABS R25, R6.reuse ;  /* 0x0000000600197213 */ /* 0x081fe40000000000 */
[----:B------:R-:W-:Y:S02]  /*0480*/  LOP3.LUT R26, RZ, R6, RZ, 0x33, !PT ;  /* 0x00000006ff1a7212 */ /* 0x000fe400078e33ff */
[----:B------:R-:W0:Y:S01]  /*0490*/  I2F.RP R12, R25 ;  /* 0x00000019000c7306 */ /* 0x000e220000209400 */
[----:B------:R-:W-:-:S05]  /*04a0*/  IMAD R8, R25, R7, R8 ;  /* 0x0000000719087224 */ /* 0x000fca00078e0208 */
[----:B------:R-:W-:Y:S02]  /*04b0*/  ISETP.GT.U32.AND P1, PT, R3, R8, PT ;  /* 0x000000080300720c */ /* 0x000fe40003f24070 */
[----:B0-----:R-:W0:Y:S11]  /*04c0*/  MUFU.RCP R12, R12 ;  /* 0x0000000c000c7308 */ /* 0x001e360000001000 */
[----:B------:R-:W-:Y:S01]  /*04d0*/  @!P1 IADD3 R8, PT, PT, R8, -R25, RZ ;  /* 0x8000001908089210 */ /* 0x000fe20007ffe0ff */
[----:B------:R-:W-:-:S03]  /*04e0*/  @!P1 VIADD R4, R4, 0x1 ;  /* 0x0000000104049836 */ /* 0x000fc60000000000 */
[----:B------:R-:W-:Y:S02]  /*04f0*/  ISETP.GE.U32.AND P0, PT, R8, R3, PT ;  /* 0x000000030800720c */ /* 0x000fe40003f06070 */
[----:B------:R-:W-:-:S04]  /*0500*/  LOP3.LUT R3, R0, R6, RZ, 0x3c, !PT ;  /* 0x0000000600037212 */ /* 0x000fc800078e3cff */
[----:B------:R-:W-:Y:S02]  /*0510*/  ISETP.GE.AND P2, PT, R3, RZ, PT ;  /* 0x000000ff0300720c */ /* 0x000fe40003f46270 */
[----:B0-----:R-:W-:Y:S02]  /*0520*/  IADD3 R8, PT, PT, R12, 0xffffffe, RZ ;  /* 0x0ffffffe0c087810 */ /* 0x001fe40007ffe0ff */
[----:B------:R-:W0:Y:S02]  /*0530*/  LDC.64 R12, c[0x0][0x380] ;  /* 0x0000e000ff0c7b82 */ /* 0x000e240000000a00 */
[----:B------:R1:W3:Y:S01]  /*0540*/  F2I.FTZ.U32.TRUNC.NTZ R9, R8 ;  /* 0x0000000800097305 */ /* 0x0002e2000021f000 */
[----:B------:R-:W-:Y:S02]  /*0550*/  @P0 IADD3 R4, PT, PT, R4, 0x1, RZ ;  /* 0x0000000104040810 */ /* 0x000fe40007ffe0ff */
[----:B------:R-:W-:-:S04]  /*0560*/  ISETP.NE.AND P0, PT, R6, RZ, PT ;  /* 0x000000ff0600720c */ /* 0x000fc80003f05270 */
[----:B------:R-:W-:Y:S02]  /*0570*/  @!P2 IADD3 R4, PT, PT, -R4, RZ, RZ ;  /* 0x000000ff0404a210 */ /* 0x000fe40007ffe1ff */
[----:B-1----:R-:W-:Y:S02]  /*0580*/  MOV R8, RZ ;  /* 0x000000ff00087202 */ /* 0x002fe40000000f00 */
[----:B------:R-:W-:Y:S01]  /*0590*/  SEL R28, R26, R4, !P0 ;  /* 0x000000041a1c7207 */ /* 0x000fe20004000000 */
[----:B---3--:R-:W-:-:S04]  /*05a0*/  IMAD.MOV R3, RZ, RZ, -R9 ;  /* 0x000000ffff037224 */ /* 0x008fc800078e0a09 */
[----:B------:R-:W-:Y:S01]  /*05b0*/  IMAD.IADD R24, R5, 0x1, R28 ;  /* 0x0000000105187824 */ /* 0x000fe200078e021c */
[----:B------:R-:W-:-:S04]  /*05c0*/  MOV R4, R3 ;  /* 0x0000000300047202 */ /* 0x000fc80000000f00 */
[----:B------:R-:W-:Y:S01]  /*05d0*/  IABS R7, R24 ;  /* 0x0000001800077213 */ /* 0x000fe20000000000 */
[----:B------:R-:W-:-:S04]  /*05e0*/  IMAD R3, R4, R25, RZ ;  /* 0x0000001904037224 */ /* 0x000fc800078e02ff */
[----:B------:R-:W-:Y:S01]  /*05f0*/  IMAD.HI.U32 R4, R9, R3, R8 ;  /* 0x0000000309047227 */ /* 0x000fe200078e0008 */
[----:B------:R-:W-:-:S05]  /*0600*/  MOV R8, R7 ;  /* 0x0000000700087202 */ /* 0x000fca0000000f00 */
[----:B------:R-:W-:-:S04]  /*0610*/  IMAD.HI.U32 R7, R4, R14, RZ ;  /* 0x0000000e04077227 */ /* 0x000fc800078e00ff */
[----:B------:R-:W-:-:S04]  /*0620*/  IMAD.HI.U32 R3, R4, R8, RZ ;  /* 0x0000000804037227 */ /* 0x000fc800078e00ff */
[----:B------:R-:W-:Y:S01]  /*0630*/  IMAD.MOV R9, RZ, RZ, -R7 ;  /* 0x000000ffff097224 */ /* 0x000fe200078e0a07 */
[----:B------:R-:W-:Y:S02]  /*0640*/  IADD3 R7, PT, PT, -R3, RZ, RZ ;  /* 0x000000ff03077210 */ /* 0x000fe40007ffe1ff */
[----:B------:R-:W-:Y:S01]  /*0650*/  MOV R3, R25 ;  /* 0x0000001900037202 */ /* 0x000fe20000000f00 */
[C---:B------:R-:W-:Y:S02]  /*0660*/  IMAD R14, R25.reuse, R9, R14 ;  /* 0x00000009190e7224 */ /* 0x040fe400078e020e */
[----:B------:R-:W-:-:S03]  /*0670*/  IMAD R8, R25, R7, R8 ;  /* 0x0000000719087224 */ /* 0x000fc600078e0208 */
[C---:B------:R-:W-:Y:S02]  /*0680*/  ISETP.GT.U32.AND P2, PT, R3.reuse, R14, PT ;  /* 0x0000000e0300720c */ /* 0x040fe40003f44070 */
[----:B------:R-:W-:-:S11]  /*0690*/  ISETP.GT.U32.AND P1, PT, R3, R8, PT ;  /* 0x000000080300720c */ /* 0x000fd60003f24070 */
[----:B------:R-:W-:Y:S01]  /*06a0*/  @!P2 IMAD.IADD R14, R14, 0x1, -R25 ;  /* 0x000000010e0ea824 */ /* 0x000fe200078e0a19 */
[----:B------:R-:W-:Y:S02]  /*06b0*/  ISETP.GE.AND P2, PT, R24, RZ, PT ;  /* 0x000000ff1800720c */ /* 0x000fe40003f46270 */
[----:B------:R-:W-:Y:S02]  /*06c0*/  @!P1 IADD3 R8, PT, PT, R8, -R25, RZ ;  /* 0x8000001908089210 */ /* 0x000fe40007ffe0ff */
[C---:B------:R-:W-:Y:S02]  /*06d0*/  ISETP.GT.U32.AND P3, PT, R3.reuse, R14, PT ;  /* 0x0000000e0300720c */ /* 0x040fe40003f64070 */
[----:B------:R-:W-:-:S11]  /*06e0*/  ISETP.GT.U32.AND P1, PT, R3, R8, PT ;  /* 0x000000080300720c */ /* 0x000fd60003f24070 */
[----:B------:R-:W-:Y:S02]  /*06f0*/  @!P3 IADD3 R14, PT, PT, R14, -R25, RZ ;  /* 0x800000190e0eb210 */ /* 0x000fe40007ffe0ff */
[----:B------:R-:W-:Y:S02]  /*0700*/  @!P1 IMAD.IADD R8, R8, 0x1, -R25 ;  /* 0x0000000108089824 */ /* 0x000fe400078e0a19 */
[----:B------:R-:W-:-:S03]  /*0710*/  @!P4 IADD3 R14, PT, PT, -R14, RZ, RZ ;  /* 0x000000ff0e0ec210 */ /* 0x000fc60007ffe1ff */
[----:B------:R-:W-:Y:S02]  /*0720*/  @!P2 IADD3 R8, PT, PT, -R8, RZ, RZ ;  /* 0x000000ff0808a210 */ /* 0x000fe40007ffe1ff */
[C---:B------:R-:W-:Y:S02]  /*0730*/  SEL R23, R26.reuse, R14, !P0 ;  /* 0x0000000e1a177207 */ /* 0x040fe40004000000 */
[----:B------:R-:W-:-:S05]  /*0740*/  SEL R18, R26, R8, !P0 ;  /* 0x000000081a127207 */ /* 0x000fca0004000000 */
[----:B------:R-:W-:-:S04]  /*0750*/  IMAD R9, R18, R6, R23 ;  /* 0x0000000612097224 */ /* 0x000fc800078e0217 */
[----:B0-----:R-:W-:-:S05]  /*0760*/  IMAD.WIDE R8, R9, 0x4, R12 ;  /* 0x0000000409087825 */ /* 0x001fca00078e020c */
[----:B------:R-:W3:Y:S01]  /*0770*/  LDG.E R29, desc[UR4][R8.64] ;  /* 0x00000004081d7981 */ /* 0x000ee2000c1e1900 */
[----:B------:R-:W-:-:S05]  /*0780*/  VIADD R7, R19, 0x1 ;  /* 0x0000000113077836 */ /* 0x000fca0000000000 */
[----:B------:R-:W-:-:S05]  /*0790*/  IABS R15, R7 ;  /* 0x00000007000f7213 */ /* 0x000fca0000000000 */
[----:B------:R-:W-:-:S05]  /*07a0*/  IMAD.HI.U32 R14, R4, R15, RZ ;  /* 0x0000000f040e7227 */ /* 0x000fca00078e00ff */
[----:B------:R-:W-:-:S05]  /*07b0*/  IADD3 R14, PT, PT, -R14, RZ, RZ ;  /* 0x000000ff0e0e7210 */ /* 0x000fca0007ffe1ff */
[----:B------:R-:W-:-:S05]  /*07c0*/  IMAD R14, R25, R14, R15 ;  /* 0x0000000e190e7224 */ /* 0x000fca00078e020f */
[----:B------:R-:W-:Y:S02]  /*07d0*/  ISETP.GT.U32.AND P1, PT, R3, R14, PT ;  /* 0x0000000e0300720c */ /* 0x000fe40003f24070 */
[----:B------:R-:W-:-:S11]  /*07e0*/  ISETP.GE.AND P2, PT, R7, RZ, PT ;  /* 0x000000ff0700720c */ /* 0x000fd60003f46270 */
[----:B------:R-:W-:-:S04]  /*07f0*/  @!P1 IADD3 R14, PT, PT, R14, -R25, RZ ;  /* 0x800000190e0e9210 */ /* 0x000fc80007ffe0ff */
[----:B------:R-:W-:-:S13]  /*0800*/  ISETP.GT.U32.AND P1, PT, R3, R14, PT ;  /* 0x0000000e0300720c */ /* 0x000fda0003f24070 */
[----:B------:R-:W-:-:S05]  /*0810*/  @!P1 IMAD.IADD R14, R14, 0x1, -R25 ;  /* 0x000000010e0e9824 */ /* 0x000fca00078e0a19 */
[----:B------:R-:W-:-:S04]  /*0820*/  @!P2 IADD3 R14, PT, PT, -R14, RZ, RZ ;  /* 0x000000ff0e0ea210 */ /* 0x000fc80007ffe1ff */
[----:B------:R-:W-:-:S05]  /*0830*/  SEL R7, R26, R14, !P0 ;  /* 0x0000000e1a077207 */ /* 0x000fca0004000000 */
[----:B------:R-:W-:-:S04]  /*0840*/  IMAD R17, R18, R6, R7 ;  /* 0x0000000612117224 */ /* 0x000fc800078e0207 */
[----:B------:R-:W-:Y:S01]  /*0850*/  IMAD.WIDE R16, R17, 0x4, R12 ;  /* 0x0000000411107825 */ /* 0x000fe200078e020c */
[----:B------:R-:W-:-:S05]  /*0860*/  IADD3 R15, PT, PT, -R28, RZ, RZ ;  /* 0x000000ff1c0f7210 */ /* 0x000fca0007ffe1ff */
[----:B------:R-:W4:Y:S01]  /*0870*/  LDG.E R16, desc[UR4][R16.64] ;  /* 0x0000000410107981 */ /* 0x000f22000c1e1900 */
[----:B------:R-:W-:-:S04]  /*0880*/  IMAD R22, R6, R15, R0 ;  /* 0x0000000f06167224 */ /* 0x000fc800078e0200 */
[----:B------:R-:W-:-:S04]  /*0890*/  IMAD R15, R18, R6, R22 ;  /* 0x00000006120f7224 */ /* 0x000fc800078e0216 */
[----:B------:R-:W-:-:S05]  /*08a0*/  IMAD.WIDE R14, R15, 0x4, R12 ;  /* 0x000000040f0e7825 */ /* 0x000fca00078e020c */
[----:B------:R-:W5:Y:S04]  /*08b0*/  LDG.E R27, desc[UR4][R14.64] ;  /* 0x000000040e1b7981 */ /* 0x000f68000c1e1900 */
[----:B------:R-:W5:Y:S01]  /*08c0*/  LDG.E.64 R14, desc[UR4][R10.64+0x10] ;  /* 0x000010040a0e7981 */ /* 0x000f62000c1e1b00 */
[----:B---3--:R-:W2:Y:S02]  /*08d0*/  I2F.F64 R8, R29 ;  /* 0x0000001d00087312 */ /* 0x008ea40000201c00 */
[----:B--2---:R-:W-:Y:S01]  /*08e0*/  DFMA R8, R20, R8, RZ ;  /* 0x000000081408722b */ /* 0x004fe200000000ff */
[----:B------:R-:W2:Y:S05]  /*08f0*/  LDG.E.64 R20, desc[UR4][R10.64+0x8] ;  /* 0x000008040a147981 */ /* 0x000eaa000c1e1b00 */
[----:B----4-:R-:W2:Y:S02]  /*0900*/  I2F.F64 R16, R16 ;  /* 0x0000001000107312 */ /* 0x010ea40000201c00 */
[----:B--2---:R-:W-:-:S06]  /*0910*/  DFMA R8, R20, R16, R8 ;  /* 0x000000101408722b */ /* 0x004fcc0000000008 */
[----:B-----5:R-:W0:Y:S02]  /*0920*/  I2F.F64 R16, R27 ;  /* 0x0000001b00107312 */ /* 0x020e240000201c00 */
[----:B0-----:R-:W-:Y:S01]  /*0930*/  DFMA R14, R14, R16, R8 ;  /* 0x000000100e0e722b */ /* 0x001fe20000000008 */
[----:B------:R-:W-:-:S05]  /*0940*/  VIADD R8, R19, 0x3 ;  /* 0x0000000313087836 */ /* 0x000fca0000000000 */
[----:B------:R-:W-:Y:S02]  /*0950*/  IABS R17, R8 ;  /* 0x0000000800117213 */ /* 0x000fe40000000000 */
[----:B------:R-:W-:-:S03]  /*0960*/  IADD3 R19, PT, PT, R19, 0x4, RZ ;  /* 0x0000000413137810 */ /* 0x000fc60007ffe0ff */
[----:B------:R-:W-:Y:S01]  /*0970*/  IMAD.HI.U32 R9, R4, R17, RZ ;  /* 0x0000001104097227 */ /* 0x000fe200078e00ff */
[----:B------:R-:W-:-:S04]  /*0980*/  IABS R21, R19 ;  /* 0x0000001300157213 */ /* 0x000fc80000000000 */
[----:B------:R-:W-:Y:S01]  /*0990*/  IADD3 R20, PT, PT, -R9, RZ, RZ ;  /* 0x000000ff09147210 */ /* 0x000fe20007ffe1ff */
[----:B------:R-:W-:-:S04]  /*09a0*/  IMAD.HI.U32 R9, R4, R21, RZ ;  /* 0x0000001504097227 */ /* 0x000fc800078e00ff */
[----:B------:R-:W-:Y:S02]  /*09b0*/  IMAD R16, R25, R20, R17 ;  /* 0x0000001419107224 */ /* 0x000fe400078e0211 */
[----:B------:R-:W-:-:S03]  /*09c0*/  IMAD.MOV R20, RZ, RZ, -R9 ;  /* 0x000000ffff147224 */ /* 0x000fc600078e0a09 */
[----:B------:R-:W-:Y:S01]  /*09d0*/  ISETP.GT.U32.AND P1, PT, R3, R16, PT ;  /* 0x000000100300720c */ /* 0x000fe20003f24070 */
[----:B------:R-:W-:-:S05]  /*09e0*/  IMAD R20, R25, R20, R21 ;  /* 0x0000001419147224 */ /* 0x000fca00078e0215 */
[----:B------:R-:W-:-:S07]  /*09f0*/  ISETP.GT.U32.AND P2, PT, R3, R20, PT ;  /* 0x000000140300720c */ /* 0x000fce0003f44070 */
[----:B------:R-:W-:-:S04]  /*0a00*/  @!P1 IADD3 R16, PT, PT, R16, -R25, RZ ;  /* 0x8000001910109210 */ /* 0x000fc80007ffe0ff */
[C---:B------:R-:W-:Y:S02]  /*0a10*/  ISETP.GT.U32.AND P1, PT, R3.reuse, R16, PT ;  /* 0x000000100300720c */ /* 0x040fe40003f24070 */
[----:B------:R-:W-:Y:S02]  /*0a20*/  @!P2 IADD3 R20, PT, PT, R20, -R25, RZ ;  /* 0x800000191414a210 */ /* 0x000fe40007ffe0ff */
[----:B------:R-:W-:Y:S02]  /*0a30*/  ISETP.GE.AND P2, PT, R8, RZ, PT ;  /* 0x000000ff0800720c */ /* 0x000fe40003f46270 */
[----:B------:R-:W-:-:S07]  /*0a40*/  ISETP.GT.U32.AND P3, PT, R3, R20, PT ;  /* 0x000000140300720c */ /* 0x000fce0003f64070 */
[----:B------:R-:W-:Y:S01]  /*0a50*/  @!P1 IMAD.IADD R16, R16, 0x1, -R25 ;  /* 0x0000000110109824 */ /* 0x000fe200078e0a19 */
[----:B------:R-:W-:-:S04]  /*0a60*/  ISETP.GE.AND P1, PT, R19, RZ, PT ;  /* 0x000000ff1300720c */ /* 0x000fc80003f26270 */
[----:B------:R-:W-:-:S04]  /*0a70*/  @!P2 IADD3 R16, PT, PT, -R16, RZ, RZ ;  /* 0x000000ff1010a210 */ /* 0x000fc80007ffe1ff */
[----:B------:R-:W-:Y:S02]  /*0a80*/  SEL R9, R26, R16, !P0 ;  /* 0x000000101a097207 */ /* 0x000fe40004000000 */
[----:B------:R-:W-:-:S03]  /*0a90*/  @!P3 IADD3 R20, PT, PT, R20, -R25, RZ ;  /* 0x800000191414b210 */ /* 0x000fc60007ffe0ff */
[----:B------:R-:W-:Y:S02]  /*0aa0*/  IMAD R17, R18, R6, R9 ;  /* 0x0000000612117224 */ /* 0x000fe400078e0209 */
[----:B------:R-:W-:Y:S02]  /*0ab0*/  @!P1 IMAD.MOV R20, RZ, RZ, -R20 ;  /* 0x000000ffff149224 */ /* 0x000fe400078e0a14 */
[----:B------:R-:W-:-:S03]  /*0ac0*/  IMAD.WIDE R16, R17, 0x4, R12 ;  /* 0x0000000411107825 */ /* 0x000fc600078e020c */
[----:B------:R-:W-:Y:S02]  /*0ad0*/  SEL R8, R26, R20, !P0 ;  /* 0x000000141a087207 */ /* 0x000fe40004000000 */
[----:B------:R0:W2:Y:S03]  /*0ae0*/  LDG.E R19, desc[UR4][R16.64] ;  /* 0x0000000410137981 */ /* 0x0000a6000c1e1900 */
[----:B------:R-:W-:-:S04]  /*0af0*/  IMAD R21, R18, R6, R8 ;  /* 0x0000000612157224 */ /* 0x000fc800078e0208 */
[----:B0-----:R-:W-:Y:S02]  /*0b00*/  IMAD.WIDE R16, R21, 0x4, R12 ;  /* 0x0000000415107825 */ /* 0x001fe400078e020c */
[----:B------:R-:W3:Y:S04]  /*0b10*/  LDG.E.64 R20, desc[UR4][R10.64+0x18] ;  /* 0x000018040a147981 */ /* 0x000ee8000c1e1b00 */
[----:B------:R-:W4:Y:S04]  /*0b20*/  LDG.E R27, desc[UR4][R16.64] ;  /* 0x00000004101b7981 */ /* 0x000f28000c1e1900 */
[----:B------:R-:W5:Y:S01]  /*0b30*/  LDG.E.64 R16, desc[UR4][R10.64+0x20] ;  /* 0x000020040a107981 */ /* 0x000f62000c1e1b00 */
[----:B--2---:R-:W3:Y:S02]  /*0b40*/  I2F.F64 R18, R19 ;  /* 0x0000001300127312 */ /* 0x004ee40000201c00 */
[----:B---3--:R-:W-:-:S06]  /*0b50*/  DFMA R14, R20, R18, R14 ;  /* 0x00000012140e722b */ /* 0x008fcc000000000e */
[----:B----4-:R-:W5:Y:S01]  /*0b60*/  I2F.F64 R18, R27 ;  /* 0x0000001b00127312 */ /* 0x010f620000201c00 */
[----:B------:R-:W2:Y:S01]  /*0b70*/  LDG.E.64 R20, desc[UR4][R10.64+0x28] ;  /* 0x000028040a147981 */ /* 0x000ea2000c1e1b00 */
[----:B-----5:R-:W-:Y:S01]  /*0b80*/  DFMA R16, R16, R18, R14 ;  /* 0x000000121010722b */ /* 0x020fe2000000000e */
[----:B------:R-:W-:-:S04]  /*0b90*/  IADD3 R14, PT, PT, R24, 0x1, RZ ;  /* 0x00000001180e7810 */ /* 0x000fc80007ffe0ff */
[----:B------:R-:W-:-:S05]  /*0ba0*/  IABS R18, R14 ;  /* 0x0000000e00127213 */ /* 0x000fca0000000000 */
[----:B------:R-:W-:-:S05]  /*0bb0*/  IMAD.HI.U32 R15, R4, R18, RZ ;  /* 0x00000012040f7227 */ /* 0x000fca00078e00ff */
[----:B------:R-:W-:-:S05]  /*0bc0*/  IADD3 R15, PT, PT, -R15, RZ, RZ ;  /* 0x000000ff0f0f7210 */ /* 0x000fca0007ffe1ff */
[----:B------:R-:W-:-:S05]  /*0bd0*/  IMAD R18, R25, R15, R18 ;  /* 0x0000000f19127224 */ /* 0x000fca00078e0212 */
[----:B------:R-:W-:Y:S02]  /*0be0*/  ISETP.GT.U32.AND P1, PT, R3, R18, PT ;  /* 0x000000120300720c */ /* 0x000fe40003f24070 */
[----:B------:R-:W-:-:S11]  /*0bf0*/  ISETP.GE.AND P2, PT, R14, RZ, PT ;  /* 0x000000ff0e00720c */ /* 0x000fd60003f46270 */
[----:B------:R-:W-:-:S05]  /*0c00*/  @!P1 IMAD.IADD R18, R18, 0x1, -R25 ;  /* 0x0000000112129824 */ /* 0x000fca00078e0a19 */
[----:B------:R-:W-:-:S13]  /*0c10*/  ISETP.GT.U32.AND P1, PT, R3, R18, PT ;  /* 0x000000120300720c */ /* 0x000fda0003f24070 */
[----:B------:R-:W-:-:S04]  /*0c20*/  @!P1 IADD3 R18, PT, PT, R18, -R25, RZ ;  /* 0x8000001912129210 */ /* 0x000fc80007ffe0ff */
[----:B------:R-:W-:-:S04]  /*0c30*/  @!P2 IADD3 R18, PT, PT, -R18, RZ, RZ ;  /* 0x000000ff1212a210 */ /* 0x000fc80007ffe1ff */
[----:B------:R-:W-:-:S05]  /*0c40*/  SEL R18, R26, R18, !P0 ;  /* 0x000000121a127207 */ /* 0x000fca0004000000 */
[----:B------:R-:W-:-:S04]  /*0c50*/  IMAD R15, R18, R6, R23 ;  /* 0x00000006120f7224 */ /* 0x000fc800078e0217 */
[----:B------:R-:W-:-:S05]  /*0c60*/  IMAD.WIDE R14, R15, 0x4, R12 ;  /* 0x000000040f0e7825 */ /* 0x000fca00078e020c */
[----:B------:R-:W3:Y:S02]  /*0c70*/  LDG.E R19, desc[UR4][R14.64] ;  /* 0x000000040e137981 */ /* 0x000ee4000c1e1900 */
[----:B---3--:R-:W2:Y:S02]  /*0c80*/  I2F.F64 R14, R19 ;  /* 0x00000013000e7312 */ /* 0x008ea40000201c00 */
[----:B--2---:R-:W-:Y:S01]  /*0c90*/  DFMA R16, R20, R14, R16 ;  /* 0x0000000e1410722b */ /* 0x004fe20000000010 */
[----:B------:R-:W-:-:S04]  /*0ca0*/  IMAD R21, R18, R6, R7 ;  /* 0x0000000612157224 */ /* 0x000fc800078e0207 */
[----:B------:R-:W-:-:S05]  /*0cb0*/  IMAD.WIDE R14, R21, 0x4, R12 ;  /* 0x00000004150e7825 */ /* 0x000fca00078e020c */
[----:B------:R-:W2:Y:S04]  /*0cc0*/  LDG.E R27, desc[UR4][R14.64] ;  /* 0x000000040e1b7981 */ /* 0x000ea8000c1e1900 */
[----:B------:R-:W3:Y:S01]  /*0cd0*/  LDG.E.64 R14, desc[UR4][R10.64+0x30] ;  /* 0x000030040a0e7981 */ /* 0x000ee2000c1e1b00 */
[----:B--2---:R-:W3:Y:S02]  /*0ce0*/  I2F.F64 R20, R27 ;  /* 0x0000001b00147312 */ /* 0x004ee40000201c00 */
[----:B---3--:R-:W-:Y:S01]  /*0cf0*/  DFMA R20, R14, R20, R16 ;  /* 0x000000140e14722b */ /* 0x008fe20000000010 */
[----:B------:R-:W-:-:S04]  /*0d00*/  IMAD R17, R18, R6, R22 ;  /* 0x0000000612117224 */ /* 0x000fc800078e0216 */
[----:B------:R-:W-:Y:S02]  /*0d10*/  IMAD.WIDE R14, R17, 0x4, R12 ;  /* 0x00000004110e7825 */ /* 0x000fe400078e020c */
[----:B------:R-:W2:Y:S04]  /*0d20*/  LDG.E.64 R16, desc[UR4][R10.64+0x38] ;  /* 0x000038040a107981 */ /* 0x000ea8000c1e1b00 */
[----:B------:R-:W3:Y:S01]  /*0d30*/  LDG.E R29, desc[UR4][R14.64] ;  /* 0x000000040e1d7981 */ /* 0x000ee2000c1e1900 */
[CC--:B------:R-:W-:Y:S01]  /*0d40*/  IMAD R19, R18.reuse, R6.reuse, R8 ;  /* 0x0000000612137224 */ /* 0x0c0fe200078e0208 */
[----:B---3--:R-:W2:Y:S02]  /*0d50*/  I2F.F64 R14, R29 ;  /* 0x0000001d000e7312 */ /* 0x008ea40000201c00 */
[----:B--2---:R-:W-:Y:S01]  /*0d60*/  DFMA R14, R16, R14, R20 ;  /* 0x0000000e100e722b */ /* 0x004fe20000000014 */
[----:B------:R-:W-:Y:S01]  /*0d70*/  IMAD R21, R18, R6, R9 ;  /* 0x0000000612157224 */ /* 0x000fe200078e0209 */
[----:B------:R-:W2:Y:S03]  /*0d80*/  LDG.E.64 R16, desc[UR4][R10.64+0x40] ;  /* 0x000040040a107981 */ /* 0x000ea6000c1e1b00 */
[----:B------:R-:W-:-:S06]  /*0d90*/  IMAD.WIDE R20, R21, 0x4, R12 ;  /* 0x0000000415147825 */ /* 0x000fcc00078e020c */
[----:B------:R-:W3:Y:S01]  /*0da0*/  LDG.E R20, desc[UR4][R20.64] ;  /* 0x0000000414147981 */ /* 0x000ee2000c1e1900 */
[----:B------:R-:W-:-:S05]  /*0db0*/  IMAD.WIDE R18, R19, 0x4, R12 ;  /* 0x0000000413127825 */ /* 0x000fca00078e020c */
[----:B------:R-:W4:Y:S04]  /*0dc0*/  LDG.E R27, desc[UR4][R18.64] ;  /* 0x00000004121b7981 */ /* 0x000f28000c1e1900 */
[----:B------:R-:W5:Y:S01]  /*0dd0*/  LDG.E.64 R18, desc[UR4][R10.64+0x48] ;  /* 0x000048040a127981 */ /* 0x000f62000c1e1b00 */
[----:B------:R-:W-:-:S05]  /*0de0*/  IMAD.IADD R28, R28, 0x1, R6 ;  /* 0x000000011c1c7824 */ /* 0x000fca00078e0206 */
[----:B------:R-:W-:Y:S01]  /*0df0*/  ISETP.GE.AND P2, PT, R28, RZ, PT ;  /* 0x000000ff1c00720c */ /* 0x000fe20003f46270 */
[----:B---3--:R-:W2:Y:S02]  /*0e00*/  I2F.F64 R20, R20 ;  /* 0x0000001400147312 */ /* 0x008ea40000201c00 */
[----:B--2---:R-:W-:Y:S01]  /*0e10*/  DFMA R14, R16, R20, R14 ;  /* 0x00000014100e722b */ /* 0x004fe2000000000e */
[----:B------:R-:W-:-:S05]  /*0e20*/  IABS R17, R28 ;  /* 0x0000001c00117213 */ /* 0x000fca0000000000 */
[----:B------:R-:W-:-:S05]  /*0e30*/  IMAD.HI.U32 R16, R4, R17, RZ ;  /* 0x0000001104107227 */ /* 0x000fca00078e00ff */
[----:B------:R-:W-:-:S05]  /*0e40*/  IADD3 R16, PT, PT, -R16, RZ, RZ ;  /* 0x000000ff10107210 */ /* 0x000fca0007ffe1ff */
[----:B------:R-:W-:-:S05]  /*0e50*/  IMAD R16, R25, R16, R17 ;  /* 0x0000001019107224 */ /* 0x000fca00078e0211 */
[----:B------:R-:W-:-:S13]  /*0e60*/  ISETP.GT.U32.AND P1, PT, R3, R16, PT ;  /* 0x000000100300720c */ /* 0x000fda0003f24070 */
[----:B------:R-:W-:-:S04]  /*0e70*/  @!P1 IADD3 R16, PT, PT, R16, -R25, RZ ;  /* 0x8000001910109210 */ /* 0x000fc80007ffe0ff */
[----:B------:R-:W-:-:S13]  /*0e80*/  ISETP.GT.U32.AND P1, PT, R3, R16, PT ;  /* 0x000000100300720c */ /* 0x000fda0003f24070 */
[----:B------:R-:W-:-:S05]  /*0e90*/  @!P1 IMAD.IADD R16, R16, 0x1, -R25 ;  /* 0x0000000110109824 */ /* 0x000fca00078e0a19 */
[----:B------:R-:W-:-:S04]  /*0ea0*/  @!P2 IADD3 R16, PT, PT, -R16, RZ, RZ ;  /* 0x000000ff1010a210 */ /* 0x000fc80007ffe1ff */
[----:B------:R-:W-:-:S05]  /*0eb0*/  SEL R28, R26, R16, !P0 ;  /* 0x000000101a1c7207 */ /* 0x000fca0004000000 */
[----:B------:R-:W-:-:S04]  /*0ec0*/  IMAD R17, R28, R6, R23 ;  /* 0x000000061c117224 */ /* 0x000fc800078e0217 */
[----:B------:R-:W-:-:S05]  /*0ed0*/  IMAD.WIDE R16, R17, 0x4, R12 ;  /* 0x0000000411107825 */ /* 0x000fca00078e020c */
[----:B------:R-:W2:Y:S04]  /*0ee0*/  LDG.E R29, desc[UR4][R16.64] ;  /* 0x00000004101d7981 */ /* 0x000ea8000c1e1900 */
[----:B------:R-:W3:Y:S01]  /*0ef0*/  LDG.E.64 R16, desc[UR4][R10.64+0x50] ;  /* 0x000050040a107981 */ /* 0x000ee2000c1e1b00 */
[----:B----4-:R-:W5:Y:S02]  /*0f00*/  I2F.F64 R20, R27 ;  /* 0x0000001b00147312 */ /* 0x010f640000201c00 */
[----:B-----5:R-:W-:Y:S01]  /*0f10*/  DFMA R14, R18, R20, R14 ;  /* 0x00000014120e722b */ /* 0x020fe2000000000e */
[----:B------:R-:W-:-:S04]  /*0f20*/  IMAD R19, R28, R6, R7 ;  /* 0x000000061c137224 */ /* 0x000fc800078e0207 */
[----:B------:R-:W-:-:S05]  /*0f30*/  IMAD.WIDE R18, R19, 0x4, R12 ;  /* 0x0000000413127825 */ /* 0x000fca00078e020c */
[----:B------:R-:W4:Y:S04]  /*0f40*/  LDG.E R27, desc[UR4][R18.64] ;  /* 0x00000004121b7981 */ /* 0x000f28000c1e1900 */
[----:B------:R-:W5:Y:S01]  /*0f50*/  LDG.E.64 R18, desc[UR4][R10.64+0x58] ;  /* 0x000058040a127981 */ /* 0x000f62000c1e1b00 */
[----:B--2---:R-:W3:Y:S02]  /*0f60*/  I2F.F64 R20, R29 ;  /* 0x0000001d00147312 */ /* 0x004ee40000201c00 */
[----:B---3--:R-:W-:Y:S01]  /*0f70*/  DFMA R16, R16, R20, R14 ;  /* 0x000000141010722b */ /* 0x008fe2000000000e */
[----:B------:R-:W-:-:S04]  /*0f80*/  IMAD R15, R28, R6, R9 ;  /* 0x000000061c0f7224 */ /* 0x000fc800078e0209 */
[----:B------:R-:W-:-:S05]  /*0f90*/  IMAD.WIDE R14, R15, 0x4, R12 ;  /* 0x000000040f0e7825 */ /* 0x000fca00078e020c */
[----:B------:R-:W2:Y:S04]  /*0fa0*/  LDG.E R29, desc[UR4][R14.64] ;  /* 0x000000040e1d7981 */ /* 0x000ea8000c1e1900 */
[----:B------:R-:W3:Y:S01]  /*0fb0*/  LDG.E.64 R14, desc[UR4][R10.64+0x68] ;  /* 0x000068040a0e7981 */ /* 0x000ee2000c1e1b00 */
[----:B----4-:R-:W5:Y:S02]  /*0fc0*/  I2F.F64 R20, R27 ;  /* 0x0000001b00147312 */ /* 0x010f640000201c00 */
[----:B-----5:R-:W-:Y:S01]  /*0fd0*/  DFMA R16, R18, R20, R16 ;  /* 0x000000141210722b */ /* 0x020fe20000000010 */
[----:B------:R-:W-:Y:S01]  /*0fe0*/  IMAD R21, R28, R6, R8 ;  /* 0x000000061c157224 */ /* 0x000fe200078e0208 */
[----:B------:R-:W4:Y:S03]  /*0ff0*/  LDG.E.64 R18, desc[UR4][R10.64+0x70] ;  /* 0x000070040a127981 */ /* 0x000f26000c1e1b00 */
[----:B------:R-:W-:-:S06]  /*1000*/  IMAD.WIDE R20, R21, 0x4, R12 ;  /* 0x0000000415147825 */ /* 0x000fcc00078e020c */
[----:B------:R-:W5:Y:S01]  /*1010*/  LDG.E R20, desc[UR4][R20.64] ;  /* 0x0000000414147981 */ /* 0x000f62000c1e1900 */
[----:B--2---:R-:W3:Y:S02]  /*1020*/  I2F.F64 R28, R29 ;  /* 0x0000001d001c7312 */ /* 0x004ee40000201c00 */
[----:B---3--:R-:W-:Y:S01]  /*1030*/  DFMA R16, R14, R28, R16 ;  /* 0x0000001c0e10722b */ /* 0x008fe20000000010 */
[----:B------:R-:W-:-:S04]  /*1040*/  IADD3 R28, PT, PT, R24, 0x3, RZ ;  /* 0x00000003181c7810 */ /* 0x000fc80007ffe0ff */
[----:B------:R-:W-:-:S05]  /*1050*/  IABS R15, R28 ;  /* 0x0000001c000f7213 */ /* 0x000fca0000000000 */
[----:B------:R-:W-:-:S04]  /*1060*/  IMAD.HI.U32 R14, R4, R15, RZ ;  /* 0x0000000f040e7227 */ /* 0x000fc800078e00ff */
[----:B------:R-:W-:-:S04]  /*1070*/  IMAD.MOV R14, RZ, RZ, -R14 ;  /* 0x000000ffff0e7224 */ /* 0x000fc800078e0a0e */
[----:B------:R-:W-:-:S05]  /*1080*/  IMAD R14, R25, R14, R15 ;  /* 0x0000000e190e7224 */ /* 0x000fca00078e020f */
[----:B------:R-:W-:Y:S02]  /*1090*/  ISETP.GT.U32.AND P1, PT, R3, R14, PT ;  /* 0x0000000e0300720c */ /* 0x000fe40003f24070 */
[----:B------:R-:W-:-:S11]  /*10a0*/  ISETP.GE.AND P2, PT, R28, RZ, PT ;  /* 0x000000ff1c00720c */ /* 0x000fd60003f46270 */
[----:B------:R-:W-:-:S04]  /*10b0*/  @!P1 IADD3 R14, PT, PT, R14, -R25, RZ ;  /* 0x800000190e0e9210 */ /* 0x000fc80007ffe0ff */
[----:B------:R-:W-:-:S13]  /*10c0*/  ISETP.GT.U32.AND P1, PT, R3, R14, PT ;  /* 0x0000000e0300720c */ /* 0x000fda0003f24070 */
[----:B------:R-:W-:-:S05]  /*10d0*/  @!P1 IADD3 R14, PT, PT, R14, -R25, RZ ;  /* 0x800000190e0e9210 */ /* 0x000fca0007ffe0ff */
[----:B------:R-:W-:-:S05]  /*10e0*/  @!P2 IMAD.MOV R14, RZ, RZ, -R14 ;  /* 0x000000ffff0ea224 */ /* 0x000fca00078e0a0e */
[----:B------:R-:W-:-:S05]  /*10f0*/  SEL R28, R26, R14, !P0 ;  /* 0x0000000e1a1c7207 */ /* 0x000fca0004000000 */
[----:B------:R-:W-:-:S04]  /*1100*/  IMAD R15, R28, R6, R23 ;  /* 0x000000061c0f7224 */ /* 0x000fc800078e0217 */
[----:B------:R-:W-:-:S05]  /*1110*/  IMAD.WIDE R14, R15, 0x4, R12 ;  /* 0x000000040f0e7825 */ /* 0x000fca00078e020c */
[----:B------:R-:W2:Y:S04]  /*1120*/  LDG.E R27, desc[UR4][R14.64] ;  /* 0x000000040e1b7981 */ /* 0x000ea8000c1e1900 */
[----:B------:R-:W3:Y:S01]  /*1130*/  LDG.E.64 R14, desc[UR4][R10.64+0x78] ;  /* 0x000078040a0e7981 */ /* 0x000ee2000c1e1b00 */
[----:B-----5:R-:W4:Y:S02]  /*1140*/  I2F.F64 R20, R20 ;  /* 0x0000001400147312 */ /* 0x020f240000201c00 */
[----:B----4-:R-:W-:Y:S01]  /*1150*/  DFMA R16, R18, R20, R16 ;  /* 0x000000141210722b */ /* 0x010fe20000000010 */
        /* <DEDUP_REMOVED lines=16> */
[----:B------:R-:W-:-:S04]  /*1260*/  IADD3 R24, PT, PT, R24, 0x4, RZ ;  /* 0x0000000418187810 */ /* 0x000fc80007ffe0ff */
[----:B------:R-:W-:Y:S01]  /*1270*/  ISETP.GE.AND P2, PT, R24, RZ, PT ;  /* 0x000000ff1800720c */ /* 0x000fe20003f46270 */
[----:B--2---:R-:W3:Y:S02]  /*1280*/  I2F.F64 R20, R27 ;  /* 0x0000001b00147312 */ /* 0x004ee40000201c00 */
[----:B---3--:R-:W-:Y:S01]  /*1290*/  DFMA R14, R14, R20, R18 ;  /* 0x000000140e0e722b */ /* 0x008fe20000000012 */
[----:B------:R-:W-:-:S05]  /*12a0*/  IABS R20, R24 ;  /* 0x0000001800147213 */ /* 0x000fca0000000000 */
[----:B------:R-:W-:-:S05]  /*12b0*/  IMAD.HI.U32 R18, R4, R20, RZ ;  /* 0x0000001404127227 */ /* 0x000fca00078e00ff */
[----:B------:R-:W-:-:S05]  /*12c0*/  IADD3 R18, PT, PT, -R18, RZ, RZ ;  /* 0x000000ff12127210 */ /* 0x000fca0007ffe1ff */
[----:B------:R-:W-:-:S05]  /*12d0*/  IMAD R20, R25, R18, R20 ;  /* 0x0000001219147224 */ /* 0x000fca00078e0214 */
[----:B------:R-:W-:Y:S01]  /*12e0*/  ISETP.GT.U32.AND P1, PT, R3, R20, PT ;  /* 0x000000140300720c */ /* 0x000fe20003f24070 */
[----:B------:R-:W-:-:S12]  /*12f0*/  IMAD R19, R28, R6, R8 ;  /* 0x000000061c137224 */ /* 0x000fd800078e0208 */
[----:B------:R-:W-:-:S05]  /*1300*/  @!P1 IMAD.IADD R20, R20, 0x1, -R25 ;  /* 0x0000000114149824 */ /* 0x000fca00078e0a19 */
[----:B------:R-:W-:Y:S01]  /*1310*/  ISETP.GT.U32.AND P1, PT, R3, R20, PT ;  /* 0x000000140300720c */ /* 0x000fe20003f24070 */
[----:B------:R-:W-:-:S05]  /*1320*/  IMAD.WIDE R18, R19, 0x4, R12 ;  /* 0x0000000413127825 */ /* 0x000fca00078e020c */
[----:B------:R4:W2:Y:S07]  /*1330*/  LDG.E R24, desc[UR4][R18.64] ;  /* 0x0000000412187981 */ /* 0x0008ae000c1e1900 */
[----:B------:R-:W-:Y:S01]  /*1340*/  @!P1 IADD3 R20, PT, PT, R20, -R25, RZ ;  /* 0x8000001914149210 */ /* 0x000fe20007ffe0ff */
[----:B----4-:R-:W5:Y:S03]  /*1350*/  I2F.F64 R18, R29 ;  /* 0x0000001d00127312 */ /* 0x010f660000201c00 */
[----:B------:R-:W-:-:S04]  /*1360*/  @!P2 IADD3 R20, PT, PT, -R20, RZ, RZ ;  /* 0x000000ff1414a210 */ /* 0x000fc80007ffe1ff */
[----:B------:R-:W-:-:S05]  /*1370*/  SEL R26, R26, R20, !P0 ;  /* 0x000000141a1a7207 */ /* 0x000fca0004000000 */
[----:B------:R-:W-:-:S04]  /*1380*/  IMAD R21, R26, R6, R23 ;  /* 0x000000061a157224 */ /* 0x000fc800078e0217 */
[----:B------:R-:W-:Y:S01]  /*1390*/  IMAD.WIDE R20, R21, 0x4, R12 ;  /* 0x0000000415147825 */ /* 0x000fe200078e020c */
[----:B-----5:R-:W-:Y:S01]  /*13a0*/  DFMA R16, R16, R18, R14 ;  /* 0x000000121010722b */ /* 0x020fe2000000000e */
[----:B------:R-:W3:Y:S04]  /*13b0*/  LDG.E.64 R14, desc[UR4][R10.64+0x98] ;  /* 0x000098040a0e7981 */ /* 0x000ee8000c1e1b00 */
[----:B------:R0:W4:Y:S04]  /*13c0*/  LDG.E R23, desc[UR4][R20.64] ;  /* 0x0000000414177981 */ /* 0x000128000c1e1900 */
[----:B------:R-:W5:Y:S01]  /*13d0*/  LDG.E.64 R18, desc[UR4][R10.64+0xa0] ;  /* 0x0000a0040a127981 */ /* 0x000f62000c1e1b00 */
[----:B------:R-:W-:-:S04]  /*13e0*/  IMAD R7, R26, R6, R7 ;  /* 0x000000061a077224 */ /* 0x000fc800078e0207 */
[----:B0-----:R-:W-:-:S04]  /*13f0*/  IMAD.WIDE R20, R7, 0x4, R12 ;  /* 0x0000000407147825 */ /* 0x001fc800078e020c */
[CC--:B------:R-:W-:Y:S01]  /*1400*/  IMAD R27, R26.reuse, R6.reuse, R22 ;  /* 0x000000061a1b7224 */ /* 0x0c0fe200078e0216 */
[----:B------:R0:W5:Y:S01]  /*1410*/  LDG.E R7, desc[UR4][R20.64] ;  /* 0x0000000414077981 */ /* 0x000162000c1e1900 */
[----:B------:R-:W-:Y:S02]  /*1420*/  IMAD R9, R26, R6, R9 ;  /* 0x000000061a097224 */ /* 0x000fe400078e0209 */
[----:B0-----:R-:W-:-:S04]  /*1430*/  IMAD.WIDE R20, R27, 0x4, R12 ;  /* 0x000000041b147825 */ /* 0x001fc800078e020c */
[----:B------:R-:W-:Y:S02]  /*1440*/  IMAD R26, R26, R6, R8 ;  /* 0x000000061a1a7224 */ /* 0x000fe400078e0208 */
[----:B------:R-:W5:Y:S01]  /*1450*/  LDG.E R20, desc[UR4][R20.64] ;  /* 0x0000000414147981 */ /* 0x000f62000c1e1900 */
[----:B------:R-:W-:-:S04]  /*1460*/  IMAD.WIDE R8, R9, 0x4, R12 ;  /* 0x0000000409087825 */ /* 0x000fc800078e020c */
[----:B------:R-:W-:Y:S01]  /*1470*/  IMAD.WIDE R26, R26, 0x4, R12 ;  /* 0x000000041a1a7825 */ /* 0x000fe200078e020c */
[----:B------:R-:W5:Y:S05]  /*1480*/  LDG.E R21, desc[UR4][R8.64] ;  /* 0x0000000408157981 */ /* 0x000f6a000c1e1900 */
[----:B------:R-:W5:Y:S04]  /*1490*/  LDG.E R26, desc[UR4][R26.64] ;  /* 0x000000041a1a7981 */ /* 0x000f68000c1e1900 */
[----:B------:R-:W5:Y:S01]  /*14a0*/  LDG.E.64 R8, desc[UR4][R10.64+0xb0] ;  /* 0x0000b0040a087981 */ /* 0x000f62000c1e1b00 */
[----:B--2---:R-:W3:Y:S02]  /*14b0*/  I2F.F64 R24, R24 ;  /* 0x0000001800187312 */ /* 0x004ee40000201c00 */
[----:B---3--:R-:W-:Y:S01]  /*14c0*/  DFMA R14, R14, R24, R16 ;  /* 0x000000180e0e722b */ /* 0x008fe20000000010 */
[----:B------:R-:W2:Y:S05]  /*14d0*/  LDG.E.64 R16, desc[UR4][R10.64+0xa8] ;  /* 0x0000a8040a107981 */ /* 0x000eaa000c1e1b00 */
[----:B----4-:R-:W5:Y:S02]  /*14e0*/  I2F.F64 R22, R23 ;  /* 0x0000001700167312 */ /* 0x010f640000201c00 */
[----:B-----5:R-:W-:Y:S01]  /*14f0*/  DFMA R22, R18, R22, R14 ;  /* 0x000000161216722b */ /* 0x020fe2000000000e */
[----:B------:R-:W3:Y:S04]  /*1500*/  LDG.E.64 R18, desc[UR4][R10.64+0xb8] ;  /* 0x0000b8040a127981 */ /* 0x000ee8000c1e1b00 */
[----:B------:R-:W4:Y:S01]  /*1510*/  LDG.E.64 R14, desc[UR4][R10.64+0xc0] ;  /* 0x0000c0040a0e7981 */ /* 0x000f22000c1e1b00 */
[----:B------:R-:W2:Y:S08]  /*1520*/  I2F.F64 R24, R7 ;  /* 0x0000000700187312 */ /* 0x000eb00000201c00 */
[----:B------:R-:W0:Y:S01]  /*1530*/  I2F.F64 R28, R20 ;  /* 0x00000014001c7312 */ /* 0x000e220000201c00 */
[----:B------:R-:W-:Y:S01]  /*1540*/  UMOV UR6, 0xeb1c432d ;  /* 0xeb1c432d00067882 */ /* 0x000fe20000000000 */
[----:B------:R-:W-:Y:S01]  /*1550*/  UMOV UR7, 0x3f1a36e2 ;  /* 0x3f1a36e200077882 */ /* 0x000fe20000000000 */
[----:B------:R-:W-:Y:S01]  /*1560*/  BSSY.RECONVERGENT B0, `(.L_x_0) ;  /* 0x000001a000007945 */ /* 0x000fe20003800200 */
[----:B--2---:R-:W-:-:S04]  /*1570*/  DFMA R16, R16, R24, R22 ;  /* 0x000000181010722b */ /* 0x004fc80000000016 */
[----:B------:R-:W3:Y:S04]  /*1580*/  I2F.F64 R22, R21 ;  /* 0x0000001500167312 */ /* 0x000ee80000201c00 */
[----:B0-----:R-:W-:-:S04]  /*1590*/  DFMA R8, R8, R28, R16 ;  /* 0x0000001c0808722b */ /* 0x001fc80000000010 */
[----:B------:R-:W4:Y:S04]  /*15a0*/  I2F.F64 R16, R26 ;  /* 0x0000001a00107312 */ /* 0x000f280000201c00 */
[----:B---3--:R-:W-:-:S08]  /*15b0*/  DFMA R8, R18, R22, R8 ;  /* 0x000000161208722b */ /* 0x008fd00000000008 */
[----:B----4-:R-:W-:-:S08]  /*15c0*/  DFMA R14, R14, R16, R8 ;  /* 0x000000100e0e722b */ /* 0x010fd00000000008 */
[----:B------:R-:W-:-:S14]  /*15d0*/  DSETP.GT.AND P0, PT, R14, UR6, PT ;  /* 0x000000060e007e2a */ /* 0x000fdc000bf04000 */
[----:B------:R-:W0:Y:S01]  /*15e0*/  @P0 LDC.64 R8, c[0x0][0x390] ;  /* 0x0000e400ff080b82 */ /* 0x000e220000000a00 */
[----:B------:R-:W-:Y:S02]  /*15f0*/  @P0 IMAD.MOV.U32 R7, RZ, RZ, 0x1 ;  /* 0x00000001ff070424 */ /* 0x000fe400078e00ff */
[----:B0-----:R-:W-:-:S05]  /*1600*/  @P0 IMAD.WIDE R8, R0, 0x4, R8 ;  /* 0x0000000400080825 */ /* 0x001fca00078e0208 */
[----:B------:R0:W-:Y:S01]  /*1610*/  @P0 STG.E desc[UR4][R8.64], R7 ;  /* 0x0000000708000986 */ /* 0x0001e2000c101904 */
[----:B------:R-:W-:Y:S05]  /*1620*/  @P0 BRA `(.L_x_1) ;  /* 0x0000000000340947 */ /* 0x000fea0003800000 */
[----:B------:R-:W-:Y:S01]  /*1630*/  UMOV UR6, 0xeb1c432d ;  /* 0xeb1c432d00067882 */ /* 0x000fe20000000000 */
[----:B------:R-:W-:Y:S02]  /*1640*/  UMOV UR7, 0x3f1a36e2 ;  /* 0x3f1a36e200077882 */ /* 0x000fe40000000000 */
[----:B------:R-:W-:-:S14]  /*1650*/  DSETP.GEU.AND P0, PT, R14, -UR6, PT ;  /* 0x800000060e007e2a */ /* 0x000fdc000bf0e000 */
[----:B0-----:R-:W0:Y:S01]  /*1660*/  @!P0 LDC.64 R8, c[0x0][0x390] ;  /* 0x0000e400ff088b82 */ /* 0x001e220000000a00 */
[----:B------:R-:W-:Y:S01]  /*1670*/  @!P0 MOV R7, 0xffffffff ;  /* 0xffffffff00078802 */ /* 0x000fe20000000f00 */
[----:B0-----:R-:W-:-:S05]  /*1680*/  @!P0 IMAD.WIDE R8, R0, 0x4, R8 ;  /* 0x0000000400088825 */ /* 0x001fca00078e0208 */
[----:B------:R1:W-:Y:S01]  /*1690*/  @!P0 STG.E desc[UR4][R8.64], R7 ;  /* 0x0000000708008986 */ /* 0x0003e2000c101904 */
[----:B------:R-:W-:Y:S05]  /*16a0*/  @!P0 BRA `(.L_x_1) ;  /* 0x0000000000148947 */ /* 0x000fea0003800000 */
[C---:B------:R-:W-:Y:S01]  /*16b0*/  IMAD.WIDE R12, R0.reuse, 0x4, R12 ;  /* 0x00000004000c7825 */ /* 0x040fe200078e020c */
[----:B-1----:R-:W0:Y:S05]  /*16c0*/  LDC.64 R8, c[0x0][0x390] ;  /* 0x0000e400ff087b82 */ /* 0x002e2a0000000a00 */
[----:B------:R-:W2:Y:S01]  /*16d0*/  LDG.E R13, desc[UR4][R12.64] ;  /* 0x000000040c0d7981 */ /* 0x000ea2000c1e1900 */
[----:B0-----:R-:W-:-:S05]  /*16e0*/  IMAD.WIDE R8, R0, 0x4, R8 ;  /* 0x0000000400087825 */ /* 0x001fca00078e0208 */
[----:B--2---:R2:W-:Y:S02]  /*16f0*/  STG.E desc[UR4][R8.64], R13 ;  /* 0x0000000d08007986 */ /* 0x0045e4000c101904 */
.L_x_1:
[----:B------:R-:W-:Y:S05]  /*1700*/  BSYNC.RECONVERGENT B0 ;  /* 0x0000000000007941 */ /* 0x000fea0003800200 */
.L_x_0:
[----:B------:R-:W-:-:S04]  /*1710*/  IADD3 R0, PT, PT, R0, R6, RZ ;  /* 0x0000000600007210 */ /* 0x000fc80007ffe0ff */
[----:B------:R-:W-:-:S13]  /*1720*/  ISETP.GE.U32.AND P0, PT, R0, R2, PT ;  /* 0x000000020000720c */ /* 0x000fda0003f06070 */
[----:B------:R-:W-:Y:S05]  /*1730*/  @!P0 BRA `(.L_x_2) ;  /* 0xffffffec002c8947 */ /* 0x000fea000383ffff */
[----:B------:R-:W-:Y:S05]  /*1740*/  EXIT ;  /* 0x000000000000794d */ /* 0x000fea0003800000 */
.L_x_3:
[----:B------:R-:W-:-:S00]  /*1750*/  BRA `(.L_x_3) ;  /* 0xfffffffc00fc7947 */ /* 0x000fc0000383ffff */
[----:B------:R-:W-:-:S00]  /*1760*/  NOP ;  /* 0x0000000000007918 */ /* 0x000fc00000000000 */
        /* <DEDUP_REMOVED lines=9> */
.L_x_4:


//--------------------- .nv.shared.reserved.0     --------------------------
	.section	.nv.shared.reserved.0,"aw",@nobits
	.weak		__nv_reservedSMEM_offset_0_alias
	.size		__nv_reservedSMEM_offset_0_alias, 0, 64
	.other		__nv_reservedSMEM_offset_0_alias,@"STO_CUDA_RESERVED_SHARED STV_DEFAULT"
__nv_reservedSMEM_offset_0_alias:
	.zero		0
	.zero		64


//--------------------- .nv.constant0._Z4spinPiPdS_i --------------------------
	.section	.nv.constant0._Z4spinPiPdS_i,"a",@progbits
	.sectionflags	@""
	.align	4
.nv.constant0._Z4spinPiPdS_i:
	.zero		924


//--------------------- SYMBOLS --------------------------

	.type		.nv.reservedSmem.offset0,@object
	.size		.nv.reservedSmem.offset0,0x4
